//
// Generated by NVIDIA NVVM Compiler
//
// Compiler Build ID: CL-36424714
// Cuda compilation tools, release 13.0, V13.0.88
// Based on NVVM 20.0.0
//

.version 9.0
.target sm_100
.address_size 64

	// .globl	_Z9transposePiS_ii

.visible .entry _Z9transposePiS_ii(
	.param .u64 .ptr .align 1 _Z9transposePiS_ii_param_0,
	.param .u64 .ptr .align 1 _Z9transposePiS_ii_param_1,
	.param .u32 _Z9transposePiS_ii_param_2,
	.param .u32 _Z9transposePiS_ii_param_3
)
{
	.reg .pred 	%p<4>;
	.reg .b32 	%r<16>;
	.reg .b64 	%rd<9>;

	ld.param.u64 	%rd1, [_Z9transposePiS_ii_param_0];
	ld.param.u64 	%rd2, [_Z9transposePiS_ii_param_1];
	ld.param.u32 	%r5, [_Z9transposePiS_ii_param_2];
	ld.param.u32 	%r4, [_Z9transposePiS_ii_param_3];
	mov.u32 	%r6, %ctaid.x;
	mov.u32 	%r7, %ntid.x;
	mov.u32 	%r8, %tid.x;
	mad.lo.s32 	%r1, %r6, %r7, %r8;
	mov.u32 	%r9, %ctaid.y;
	mov.u32 	%r10, %ntid.y;
	mov.u32 	%r11, %tid.y;
	mad.lo.s32 	%r12, %r9, %r10, %r11;
	setp.ge.s32 	%p1, %r1, %r4;
	setp.ge.s32 	%p2, %r12, %r5;
	or.pred  	%p3, %p1, %p2;
	@%p3 bra 	$L__BB0_2;
	cvta.to.global.u64 	%rd3, %rd1;
	cvta.to.global.u64 	%rd4, %rd2;
	mad.lo.s32 	%r13, %r4, %r12, %r1;
	mad.lo.s32 	%r14, %r5, %r1, %r12;
	mul.wide.s32 	%rd5, %r13, 4;
	add.s64 	%rd6, %rd3, %rd5;
	ld.global.u32 	%r15, [%rd6];
	bar.sync 	0;
	mul.wide.s32 	%rd7, %r14, 4;
	add.s64 	%rd8, %rd4, %rd7;
	st.global.u32 	[%rd8], %r15;
$L__BB0_2:
	ret;

}


// ===== COMPILED SASS (sm_100) =====

	.target	sm_100

	.elftype	@"ET_EXEC"


//--------------------- .note.nv.tkinfo           --------------------------
	.section	.note.nv.tkinfo,"",@"SHT_NOTE"
	.sectionflags	@"SHF_NOTE_NV_TKINFO"
	.tkinfo
        /*0018*/ 	.word	0x00000002
        /*0030*/ 	.string	""
        /*0030*/ 	.string	"ptxas"
        /*0030*/ 	.string	"Cuda compilation tools, release 13.0, V13.0.88"
        /*0030*/ 	.string	"Build cuda_13.0.r13.0/compiler.36424714_0"
        /*0030*/ 	.string	"-arch sm_100 -m 64 "



//--------------------- .note.nv.cuinfo           --------------------------
	.section	.note.nv.cuinfo,"",@"SHT_NOTE"
	.sectionflags	@"SHF_NOTE_NV_CUINFO"
        /*0018*/ 	.short	0x0002
        /*001a*/ 	.short	0x0064
        /*001c*/ 	.short	0x0082
	.zero		2


//--------------------- .nv.info                  --------------------------
	.section	.nv.info,"",@"SHT_CUDA_INFO"
	.align	4


	//----- nvinfo : EIATTR_REGCOUNT
	.align		4
        /*0000*/ 	.byte	0x04, 0x2f
        /*0002*/ 	.short	(.L_1 - .L_0)
	.align		4
.L_0:
        /*0004*/ 	.word	index@(_Z9transposePiS_ii)
        /*0008*/ 	.word	0x0000000a


	//----- nvinfo : EIATTR_FRAME_SIZE
	.align		4
.L_1:
        /*000c*/ 	.byte	0x04, 0x11
        /*000e*/ 	.short	(.L_3 - .L_2)
	.align		4
.L_2:
        /*0010*/ 	.word	index@(_Z9transposePiS_ii)
        /*0014*/ 	.word	0x00000000


	//----- nvinfo : EIATTR_MIN_STACK_SIZE
	.align		4
.L_3:
        /*0018*/ 	.byte	0x04, 0x12
        /*001a*/ 	.short	(.L_5 - .L_4)
	.align		4
.L_4:
        /*001c*/ 	.word	index@(_Z9transposePiS_ii)
        /*0020*/ 	.word	0x00000000
.L_5:


//--------------------- .nv.compat                --------------------------
	.section	.nv.compat,"",@"SHT_CUDA_COMPAT_INFO"
	.align	4
        /*0000*/ 	.byte	0x02, 0x09, 0x00, 0x00, 0x02, 0x02, 0x01, 0x00, 0x02, 0x05, 0x05, 0x00, 0x03, 0x07, 0x01, 0x01
        /*0010*/ 	.byte	0x02, 0x03, 0x00, 0x00, 0x02, 0x06, 0x01, 0x00, 0x04, 0x0b, 0x08, 0x00, 0x09, 0x00, 0x00, 0x00
        /*0020*/ 	.byte	0x00, 0x00, 0x00, 0x00


//--------------------- .nv.info._Z9transposePiS_ii --------------------------
	.section	.nv.info._Z9transposePiS_ii,"",@"SHT_CUDA_INFO"
	.sectionflags	@""
	.align	4


	//----- nvinfo : EIATTR_CUDA_API_VERSION
	.align		4
        /*0000*/ 	.byte	0x04, 0x37
        /*0002*/ 	.short	(.L_7 - .L_6)
.L_6:
        /*0004*/ 	.word	0x00000082


	//----- nvinfo : EIATTR_KPARAM_INFO
	.align		4
.L_7:
        /*0008*/ 	.byte	0x04, 0x17
        /*000a*/ 	.short	(.L_9 - .L_8)
.L_8:
        /*000c*/ 	.word	0x00000000
        /*0010*/ 	.short	0x0003
        /*0012*/ 	.short	0x0014
        /*0014*/ 	.byte	0x00, 0xf0, 0x11, 0x00


	//----- nvinfo : EIATTR_KPARAM_INFO
	.align		4
.L_9:
        /*0018*/ 	.byte	0x04, 0x17
        /*001a*/ 	.short	(.L_11 - .L_10)
.L_10:
        /*001c*/ 	.word	0x00000000
        /*0020*/ 	.short	0x0002
        /*0022*/ 	.short	0x0010
        /*0024*/ 	.byte	0x00, 0xf0, 0x11, 0x00


	//----- nvinfo : EIATTR_KPARAM_INFO
	.align		4
.L_11:
        /*0028*/ 	.byte	0x04, 0x17
        /*002a*/ 	.short	(.L_13 - .L_12)
.L_12:
        /*002c*/ 	.word	0x00000000
        /*0030*/ 	.short	0x0001
        /*0032*/ 	.short	0x0008
        /*0034*/ 	.byte	0x00, 0xf5, 0x21, 0x00


	//----- nvinfo : EIATTR_KPARAM_INFO
	.align		4
.L_13:
        /*0038*/ 	.byte	0x04, 0x17
        /*003a*/ 	.short	(.L_15 - .L_14)
.L_14:
        /*003c*/ 	.word	0x00000000
        /*0040*/ 	.short	0x0000
        /*0042*/ 	.short	0x0000
        /*0044*/ 	.byte	0x00, 0xf5, 0x21, 0x00


	//----- nvinfo : EIATTR_SPARSE_MMA_MASK
	.align		4
.L_15:
        /*0048*/ 	.byte	0x03, 0x50
        /*004a*/ 	.short	0x0000


	//----- nvinfo : EIATTR_MAXREG_COUNT
	.align		4
        /*004c*/ 	.byte	0x03, 0x1b
        /*004e*/ 	.short	0x00ff


	//----- nvinfo : EIATTR_NUM_BARRIERS
	.align		4
        /*0050*/ 	.byte	0x02, 0x4c
        /*0052*/ 	.byte	0x01
	.zero		1


	//----- nvinfo : EIATTR_MERCURY_ISA_VERSION
	.align		4
        /*0054*/ 	.byte	0x03, 0x5f
        /*0056*/ 	.short	0x0101


	//----- nvinfo : EIATTR_VRC_CTA_INIT_COUNT
	.align		4
        /*0058*/ 	.byte	0x02, 0x4a
	.zero		1
	.zero		1


	//----- nvinfo : EIATTR_EXIT_INSTR_OFFSETS
	.align		4
        /*005c*/ 	.byte	0x04, 0x1c
        /*005e*/ 	.short	(.L_17 - .L_16)


	//   ....[0]....
.L_16:
        /*0060*/ 	.word	0x000000c0


	//   ....[1]....
        /*0064*/ 	.word	0x00000170


	//----- nvinfo : EIATTR_CBANK_PARAM_SIZE
	.align		4
.L_17:
        /*0068*/ 	.byte	0x03, 0x19
        /*006a*/ 	.short	0x0018


	//----- nvinfo : EIATTR_PARAM_CBANK
	.align		4
        /*006c*/ 	.byte	0x04, 0x0a
        /*006e*/ 	.short	(.L_19 - .L_18)
	.align		4
.L_18:
        /*0070*/ 	.word	index@(.nv.constant0._Z9transposePiS_ii)
        /*0074*/ 	.short	0x0380
        /*0076*/ 	.short	0x0018


	//----- nvinfo : EIATTR_SW_WAR
	.align		4
.L_19:
        /*0078*/ 	.byte	0x04, 0x36
        /*007a*/ 	.short	(.L_21 - .L_20)
.L_20:
        /*007c*/ 	.word	0x00000008
.L_21:


//--------------------- .nv.callgraph             --------------------------
	.section	.nv.callgraph,"",@"SHT_CUDA_CALLGRAPH"
	.align	4
	.sectionentsize	8
	.align		4
        /*0000*/ 	.word	0x00000000
	.align		4
        /*0004*/ 	.word	0xffffffff
	.align		4
        /*0008*/ 	.word	0x00000000
	.align		4
        /*000c*/ 	.word	0xfffffffe
	.align		4
        /*0010*/ 	.word	0x00000000
	.align		4
        /*0014*/ 	.word	0xfffffffd
	.align		4
        /*0018*/ 	.word	0x00000000
	.align		4
        /*001c*/ 	.word	0xfffffffc


//--------------------- .text._Z9transposePiS_ii  --------------------------
	.section	.text._Z9transposePiS_ii,"ax",@progbits
	.align	128
        .global         _Z9transposePiS_ii
        .type           _Z9transposePiS_ii,@function
        .size           _Z9transposePiS_ii,(.L_x_1 - _Z9transposePiS_ii)
        .other          _Z9transposePiS_ii,@"STO_CUDA_ENTRY STV_DEFAULT"
_Z9transposePiS_ii:
.text._Z9transposePiS_ii:
[----:B------:R-:W-:Y:S01]  /*0000*/  LDC R1, c[0x0][0x37c] ;  /* 0x0000df00ff017b82 */ /* 0x000fe20000000800 */
[----:B------:R-:W0:Y:S07]  /*0010*/  S2R R2, SR_TID.Y ;  /* 0x0000000000027919 */ /* 0x000e2e0000002200 */
[----:B------:R-:W1:Y:S01]  /*0020*/  LDC R0, c[0x0][0x360] ;  /* 0x0000d800ff007b82 */ /* 0x000e620000000800 */
[----:B------:R-:W2:Y:S01]  /*0030*/  LDCU.64 UR6, c[0x0][0x390] ;  /* 0x00007200ff0677ac */ /* 0x000ea20008000a00 */
[----:B------:R-:W1:Y:S06]  /*0040*/  S2R R3, SR_TID.X ;  /* 0x0000000000037919 */ /* 0x000e6c0000002100 */
[----:B------:R-:W0:Y:S08]  /*0050*/  S2UR UR5, SR_CTAID.Y ;  /* 0x00000000000579c3 */ /* 0x000e300000002600 */
[----:B------:R-:W0:Y:S08]  /*0060*/  LDC R7, c[0x0][0x364] ;  /* 0x0000d900ff077b82 */ /* 0x000e300000000800 */
[----:B------:R-:W1:Y:S01]  /*0070*/  S2UR UR4, SR_CTAID.X ;  /* 0x00000000000479c3 */ /* 0x000e620000002500 */
[----:B0-----:R-:W-:-:S05]  /*0080*/  IMAD R7, R7, UR5, R2 ;  /* 0x0000000507077c24 */ /* 0x001fca000f8e0202 */
[----:B--2---:R-:W-:Y:S01]  /*0090*/  ISETP.GE.AND P0, PT, R7, UR6, PT ;  /* 0x0000000607007c0c */ /* 0x004fe2000bf06270 */
[----:B-1----:R-:W-:-:S05]  /*00a0*/  IMAD R0, R0, UR4, R3 ;  /* 0x0000000400007c24 */ /* 0x002fca000f8e0203 */
[----:B------:R-:W-:-:S13]  /*00b0*/  ISETP.GE.OR P0, PT, R0, UR7, P0 ;  /* 0x0000000700007c0c */ /* 0x000fda0008706670 */
[----:B------:R-:W-:Y:S05]  /*00c0*/  @P0 EXIT ;  /* 0x000000000000094d */ /* 0x000fea0003800000 */
[----:B------:R-:W0:Y:S01]  /*00d0*/  LDC.64 R2, c[0x0][0x380] ;  /* 0x0000e000ff027b82 */ /* 0x000e220000000a00 */
[----:B------:R-:W1:Y:S01]  /*00e0*/  LDCU.64 UR4, c[0x0][0x358] ;  /* 0x00006b00ff0477ac */ /* 0x000e620008000a00 */
[----:B------:R-:W-:-:S04]  /*00f0*/  IMAD R5, R7, UR7, R0 ;  /* 0x0000000707057c24 */ /* 0x000fc8000f8e0200 */
[----:B0-----:R-:W-:Y:S02]  /*0100*/  IMAD.WIDE R2, R5, 0x4, R2 ;  /* 0x0000000405027825 */ /* 0x001fe400078e0202 */
[----:B------:R-:W0:Y:S04]  /*0110*/  LDC.64 R4, c[0x0][0x388] ;  /* 0x0000e200ff047b82 */ /* 0x000e280000000a00 */
[----:B-1----:R-:W2:Y:S01]  /*0120*/  LDG.E R3, desc[UR4][R2.64] ;  /* 0x0000000402037981 */ /* 0x002ea2000c1e1900 */
[----:B------:R-:W-:-:S04]  /*0130*/  IMAD R7, R0, UR6, R7 ;  /* 0x0000000600077c24 */ /* 0x000fc8000f8e0207 */
[----:B0-----:R-:W-:Y:S01]  /*0140*/  IMAD.WIDE R4, R7, 0x4, R4 ;  /* 0x0000000407047825 */ /* 0x001fe200078e0204 */
[----:B------:R-:W-:Y:S06]  /*0150*/  BAR.SYNC.DEFER_BLOCKING 0x0 ;  /* 0x0000000000007b1d */ /* 0x000fec0000010000 */
[----:B--2---:R-:W-:Y:S01]  /*0160*/  STG.E desc[UR4][R4.64], R3 ;  /* 0x0000000304007986 */ /* 0x004fe2000c101904 */
[----:B------:R-:W-:Y:S05]  /*0170*/  EXIT ;  /* 0x000000000000794d */ /* 0x000fea0003800000 */
.L_x_0:
[----:B------:R-:W-:-:S00]  /*0180*/  BRA `(.L_x_0) ;  /* 0xfffffffc00fc7947 */ /* 0x000fc0000383ffff */
[----:B------:R-:W-:-:S00]  /*0190*/  NOP ;  /* 0x0000000000007918 */ /* 0x000fc00000000000 */
        /* <DEDUP_REMOVED lines=14> */
.L_x_1:


//--------------------- .nv.shared.reserved.0     --------------------------
	.section	.nv.shared.reserved.0,"aw",@nobits
	.weak		__nv_reservedSMEM_offset_0_alias
	.size		__nv_reservedSMEM_offset_0_alias, 0, 64
	.other		__nv_reservedSMEM_offset_0_alias,@"STO_CUDA_RESERVED_SHARED STV_DEFAULT"
__nv_reservedSMEM_offset_0_alias:
	.zero		0
	.zero		64


//--------------------- .nv.constant0._Z9transposePiS_ii --------------------------
	.section	.nv.constant0._Z9transposePiS_ii,"a",@progbits
	.sectionflags	@""
	.align	4
.nv.constant0._Z9transposePiS_ii:
	.zero		920


//--------------------- SYMBOLS --------------------------

	.type		.nv.reservedSmem.offset0,@object
	.size		.nv.reservedSmem.offset0,0x4
